//
// Generated by NVIDIA NVVM Compiler
//
// Compiler Build ID: CL-36424714
// Cuda compilation tools, release 13.0, V13.0.88
// Based on NVVM 20.0.0
//

.version 9.0
.target sm_100
.address_size 64

	// .globl	_Z10reduce_sumPKfPfj
.extern .shared .align 16 .b8 s_data[];

.visible .entry _Z10reduce_sumPKfPfj(
	.param .u64 .ptr .align 1 _Z10reduce_sumPKfPfj_param_0,
	.param .u64 .ptr .align 1 _Z10reduce_sumPKfPfj_param_1,
	.param .u32 _Z10reduce_sumPKfPfj_param_2
)
{
	.reg .pred 	%p<20>;
	.reg .b32 	%r<15>;
	.reg .b32 	%f<47>;
	.reg .b64 	%rd<11>;

	ld.param.u64 	%rd3, [_Z10reduce_sumPKfPfj_param_0];
	ld.param.u64 	%rd2, [_Z10reduce_sumPKfPfj_param_1];
	ld.param.u32 	%r7, [_Z10reduce_sumPKfPfj_param_2];
	cvta.to.global.u64 	%rd1, %rd3;
	mov.u32 	%r1, %tid.x;
	mov.u32 	%r2, %ctaid.x;
	mov.u32 	%r3, %ntid.x;
	mul.lo.s32 	%r8, %r3, %r2;
	shl.b32 	%r9, %r8, 1;
	add.s32 	%r4, %r9, %r1;
	setp.ge.u32 	%p1, %r4, %r7;
	mov.f32 	%f41, 0f00000000;
	@%p1 bra 	$L__BB0_2;
	mul.wide.u32 	%rd4, %r4, 4;
	add.s64 	%rd5, %rd1, %rd4;
	ld.global.f32 	%f41, [%rd5];
$L__BB0_2:
	add.s32 	%r5, %r4, %r3;
	setp.ge.u32 	%p2, %r5, %r7;
	@%p2 bra 	$L__BB0_4;
	mul.wide.u32 	%rd6, %r5, 4;
	add.s64 	%rd7, %rd1, %rd6;
	ld.global.f32 	%f21, [%rd7];
	add.f32 	%f41, %f41, %f21;
$L__BB0_4:
	shl.b32 	%r11, %r1, 2;
	mov.u32 	%r12, s_data;
	add.s32 	%r6, %r12, %r11;
	st.shared.f32 	[%r6], %f41;
	bar.sync 	0;
	setp.lt.u32 	%p3, %r3, 512;
	setp.gt.u32 	%p4, %r1, 255;
	or.pred  	%p5, %p3, %p4;
	@%p5 bra 	$L__BB0_6;
	ld.shared.f32 	%f22, [%r6+1024];
	ld.shared.f32 	%f23, [%r6];
	add.f32 	%f24, %f22, %f23;
	st.shared.f32 	[%r6], %f24;
$L__BB0_6:
	bar.sync 	0;
	setp.lt.u32 	%p6, %r3, 256;
	setp.gt.u32 	%p7, %r1, 127;
	or.pred  	%p8, %p6, %p7;
	@%p8 bra 	$L__BB0_8;
	ld.shared.f32 	%f25, [%r6+512];
	ld.shared.f32 	%f26, [%r6];
	add.f32 	%f27, %f25, %f26;
	st.shared.f32 	[%r6], %f27;
$L__BB0_8:
	bar.sync 	0;
	setp.lt.u32 	%p9, %r3, 128;
	setp.gt.u32 	%p10, %r1, 63;
	or.pred  	%p11, %p9, %p10;
	@%p11 bra 	$L__BB0_10;
	ld.shared.f32 	%f28, [%r6+256];
	ld.shared.f32 	%f29, [%r6];
	add.f32 	%f30, %f28, %f29;
	st.shared.f32 	[%r6], %f30;
$L__BB0_10:
	bar.sync 	0;
	setp.gt.u32 	%p12, %r1, 31;
	@%p12 bra 	$L__BB0_30;
	setp.lt.u32 	%p13, %r3, 64;
	@%p13 bra 	$L__BB0_13;
	ld.shared.f32 	%f31, [%r6+128];
	ld.shared.f32 	%f32, [%r6];
	add.f32 	%f42, %f31, %f32;
	bra.uni 	$L__BB0_15;
$L__BB0_13:
	setp.lt.u32 	%p14, %r3, 32;
	@%p14 bra 	$L__BB0_16;
	ld.shared.f32 	%f42, [%r6];
$L__BB0_15:
	ld.shared.f32 	%f33, [%r6+64];
	add.f32 	%f43, %f33, %f42;
	st.shared.f32 	[%r6], %f43;
	bra.uni 	$L__BB0_18;
$L__BB0_16:
	setp.lt.u32 	%p15, %r3, 16;
	@%p15 bra 	$L__BB0_19;
	ld.shared.f32 	%f43, [%r6];
$L__BB0_18:
	ld.shared.f32 	%f34, [%r6+32];
	add.f32 	%f44, %f34, %f43;
	bra.uni 	$L__BB0_21;
$L__BB0_19:
	setp.lt.u32 	%p16, %r3, 8;
	@%p16 bra 	$L__BB0_22;
	ld.shared.f32 	%f44, [%r6];
$L__BB0_21:
	ld.shared.f32 	%f35, [%r6+16];
	add.f32 	%f45, %f35, %f44;
	bra.uni 	$L__BB0_24;
$L__BB0_22:
	setp.lt.u32 	%p17, %r3, 4;
	@%p17 bra 	$L__BB0_25;
	ld.shared.f32 	%f45, [%r6];
$L__BB0_24:
	ld.shared.f32 	%f36, [%r6+8];
	add.f32 	%f46, %f36, %f45;
	bra.uni 	$L__BB0_27;
$L__BB0_25:
	setp.lt.u32 	%p18, %r3, 2;
	@%p18 bra 	$L__BB0_28;
	ld.shared.f32 	%f46, [%r6];
$L__BB0_27:
	ld.shared.f32 	%f37, [%r6+4];
	add.f32 	%f38, %f37, %f46;
	st.shared.f32 	[%r6], %f38;
$L__BB0_28:
	setp.ne.s32 	%p19, %r1, 0;
	@%p19 bra 	$L__BB0_30;
	ld.shared.f32 	%f39, [s_data];
	cvta.to.global.u64 	%rd8, %rd2;
	mul.wide.u32 	%rd9, %r2, 4;
	add.s64 	%rd10, %rd8, %rd9;
	st.global.f32 	[%rd10], %f39;
$L__BB0_30:
	ret;

}


// ===== COMPILED SASS (sm_100) =====

	.target	sm_100

	.elftype	@"ET_EXEC"


//--------------------- .note.nv.tkinfo           --------------------------
	.section	.note.nv.tkinfo,"",@"SHT_NOTE"
	.sectionflags	@"SHF_NOTE_NV_TKINFO"
	.tkinfo
        /*0018*/ 	.word	0x00000002
        /*0030*/ 	.string	""
        /*0030*/ 	.string	"ptxas"
        /*0030*/ 	.string	"Cuda compilation tools, release 13.0, V13.0.88"
        /*0030*/ 	.string	"Build cuda_13.0.r13.0/compiler.36424714_0"
        /*0030*/ 	.string	"-arch sm_100 -m 64 "



//--------------------- .note.nv.cuinfo           --------------------------
	.section	.note.nv.cuinfo,"",@"SHT_NOTE"
	.sectionflags	@"SHF_NOTE_NV_CUINFO"
        /*0018*/ 	.short	0x0002
        /*001a*/ 	.short	0x0064
        /*001c*/ 	.short	0x0082
	.zero		2


//--------------------- .nv.info                  --------------------------
	.section	.nv.info,"",@"SHT_CUDA_INFO"
	.align	4


	//----- nvinfo : EIATTR_REGCOUNT
	.align		4
        /*0000*/ 	.byte	0x04, 0x2f
        /*0002*/ 	.short	(.L_1 - .L_0)
	.align		4
.L_0:
        /*0004*/ 	.word	index@(_Z10reduce_sumPKfPfj)
        /*0008*/ 	.word	0x0000000d


	//----- nvinfo : EIATTR_FRAME_SIZE
	.align		4
.L_1:
        /*000c*/ 	.byte	0x04, 0x11
        /*000e*/ 	.short	(.L_3 - .L_2)
	.align		4
.L_2:
        /*0010*/ 	.word	index@(_Z10reduce_sumPKfPfj)
        /*0014*/ 	.word	0x00000000


	//----- nvinfo : EIATTR_MIN_STACK_SIZE
	.align		4
.L_3:
        /*0018*/ 	.byte	0x04, 0x12
        /*001a*/ 	.short	(.L_5 - .L_4)
	.align		4
.L_4:
        /*001c*/ 	.word	index@(_Z10reduce_sumPKfPfj)
        /*0020*/ 	.word	0x00000000
.L_5:


//--------------------- .nv.compat                --------------------------
	.section	.nv.compat,"",@"SHT_CUDA_COMPAT_INFO"
	.align	4
        /*0000*/ 	.byte	0x02, 0x09, 0x00, 0x00, 0x02, 0x02, 0x01, 0x00, 0x02, 0x05, 0x05, 0x00, 0x03, 0x07, 0x01, 0x01
        /*0010*/ 	.byte	0x02, 0x03, 0x00, 0x00, 0x02, 0x06, 0x01, 0x00, 0x04, 0x0b, 0x08, 0x00, 0x09, 0x00, 0x00, 0x00
        /*0020*/ 	.byte	0x00, 0x00, 0x00, 0x00


//--------------------- .nv.info._Z10reduce_sumPKfPfj --------------------------
	.section	.nv.info._Z10reduce_sumPKfPfj,"",@"SHT_CUDA_INFO"
	.sectionflags	@""
	.align	4


	//----- nvinfo : EIATTR_CUDA_API_VERSION
	.align		4
        /*0000*/ 	.byte	0x04, 0x37
        /*0002*/ 	.short	(.L_7 - .L_6)
.L_6:
        /*0004*/ 	.word	0x00000082


	//----- nvinfo : EIATTR_KPARAM_INFO
	.align		4
.L_7:
        /*0008*/ 	.byte	0x04, 0x17
        /*000a*/ 	.short	(.L_9 - .L_8)
.L_8:
        /*000c*/ 	.word	0x00000000
        /*0010*/ 	.short	0x0002
        /*0012*/ 	.short	0x0010
        /*0014*/ 	.byte	0x00, 0xf0, 0x11, 0x00


	//----- nvinfo : EIATTR_KPARAM_INFO
	.align		4
.L_9:
        /*0018*/ 	.byte	0x04, 0x17
        /*001a*/ 	.short	(.L_11 - .L_10)
.L_10:
        /*001c*/ 	.word	0x00000000
        /*0020*/ 	.short	0x0001
        /*0022*/ 	.short	0x0008
        /*0024*/ 	.byte	0x00, 0xf5, 0x21, 0x00


	//----- nvinfo : EIATTR_KPARAM_INFO
	.align		4
.L_11:
        /*0028*/ 	.byte	0x04, 0x17
        /*002a*/ 	.short	(.L_13 - .L_12)
.L_12:
        /*002c*/ 	.word	0x00000000
        /*0030*/ 	.short	0x0000
        /*0032*/ 	.short	0x0000
        /*0034*/ 	.byte	0x00, 0xf5, 0x21, 0x00


	//----- nvinfo : EIATTR_SPARSE_MMA_MASK
	.align		4
.L_13:
        /*0038*/ 	.byte	0x03, 0x50
        /*003a*/ 	.short	0x0000


	//----- nvinfo : EIATTR_MAXREG_COUNT
	.align		4
        /*003c*/ 	.byte	0x03, 0x1b
        /*003e*/ 	.short	0x00ff


	//----- nvinfo : EIATTR_NUM_BARRIERS
	.align		4
        /*0040*/ 	.byte	0x02, 0x4c
        /*0042*/ 	.byte	0x01
	.zero		1


	//----- nvinfo : EIATTR_MERCURY_ISA_VERSION
	.align		4
        /*0044*/ 	.byte	0x03, 0x5f
        /*0046*/ 	.short	0x0101


	//----- nvinfo : EIATTR_VRC_CTA_INIT_COUNT
	.align		4
        /*0048*/ 	.byte	0x02, 0x4a
	.zero		1
	.zero		1


	//----- nvinfo : EIATTR_EXIT_INSTR_OFFSETS
	.align		4
        /*004c*/ 	.byte	0x04, 0x1c
        /*004e*/ 	.short	(.L_15 - .L_14)


	//   ....[0]....
.L_14:
        /*0050*/ 	.word	0x000002f0


	//   ....[1]....
        /*0054*/ 	.word	0x00000550


	//   ....[2]....
        /*0058*/ 	.word	0x000005a0


	//----- nvinfo : EIATTR_CBANK_PARAM_SIZE
	.align		4
.L_15:
        /*005c*/ 	.byte	0x03, 0x19
        /*005e*/ 	.short	0x0014


	//----- nvinfo : EIATTR_PARAM_CBANK
	.align		4
        /*0060*/ 	.byte	0x04, 0x0a
        /*0062*/ 	.short	(.L_17 - .L_16)
	.align		4
.L_16:
        /*0064*/ 	.word	index@(.nv.constant0._Z10reduce_sumPKfPfj)
        /*0068*/ 	.short	0x0380
        /*006a*/ 	.short	0x0014


	//----- nvinfo : EIATTR_SW_WAR
	.align		4
.L_17:
        /*006c*/ 	.byte	0x04, 0x36
        /*006e*/ 	.short	(.L_19 - .L_18)
.L_18:
        /*0070*/ 	.word	0x00000008
.L_19:


//--------------------- .nv.callgraph             --------------------------
	.section	.nv.callgraph,"",@"SHT_CUDA_CALLGRAPH"
	.align	4
	.sectionentsize	8
	.align		4
        /*0000*/ 	.word	0x00000000
	.align		4
        /*0004*/ 	.word	0xffffffff
	.align		4
        /*0008*/ 	.word	0x00000000
	.align		4
        /*000c*/ 	.word	0xfffffffe
	.align		4
        /*0010*/ 	.word	0x00000000
	.align		4
        /*0014*/ 	.word	0xfffffffd
	.align		4
        /*0018*/ 	.word	0x00000000
	.align		4
        /*001c*/ 	.word	0xfffffffc


//--------------------- .text._Z10reduce_sumPKfPfj --------------------------
	.section	.text._Z10reduce_sumPKfPfj,"ax",@progbits
	.align	128
        .global         _Z10reduce_sumPKfPfj
        .type           _Z10reduce_sumPKfPfj,@function
        .size           _Z10reduce_sumPKfPfj,(.L_x_11 - _Z10reduce_sumPKfPfj)
        .other          _Z10reduce_sumPKfPfj,@"STO_CUDA_ENTRY STV_DEFAULT"
_Z10reduce_sumPKfPfj:
.text._Z10reduce_sumPKfPfj:
[----:B------:R-:W-:Y:S01]  /*0000*/  LDC R1, c[0x0][0x37c] ;  /* 0x0000df00ff017b82 */ /* 0x000fe20000000800 */
[----:B------:R-:W0:Y:S07]  /*0010*/  S2R R0, SR_CTAID.X ;  /* 0x0000000000007919 */ /* 0x000e2e0000002500 */
[----:B------:R-:W0:Y:S01]  /*0020*/  LDC R10, c[0x0][0x360] ;  /* 0x0000d800ff0a7b82 */ /* 0x000e220000000800 */
[----:B------:R-:W1:Y:S01]  /*0030*/  LDCU UR4, c[0x0][0x390] ;  /* 0x00007200ff0477ac */ /* 0x000e620008000800 */
[----:B------:R-:W2:Y:S01]  /*0040*/  S2R R2, SR_TID.X ;  /* 0x0000000000027919 */ /* 0x000ea20000002100 */
[----:B------:R-:W3:Y:S01]  /*0050*/  LDCU.64 UR6, c[0x0][0x358] ;  /* 0x00006b00ff0677ac */ /* 0x000ee20008000a00 */
[----:B0-----:R-:W-:-:S04]  /*0060*/  IMAD R3, R0, R10, RZ ;  /* 0x0000000a00037224 */ /* 0x001fc800078e02ff */
[----:B--2---:R-:W-:-:S04]  /*0070*/  IMAD R3, R3, 0x2, R2 ;  /* 0x0000000203037824 */ /* 0x004fc800078e0202 */
[C---:B------:R-:W-:Y:S01]  /*0080*/  IMAD.IADD R9, R3.reuse, 0x1, R10 ;  /* 0x0000000103097824 */ /* 0x040fe200078e020a */
[----:B-1----:R-:W-:-:S04]  /*0090*/  ISETP.GE.U32.AND P1, PT, R3, UR4, PT ;  /* 0x0000000403007c0c */ /* 0x002fc8000bf26070 */
[----:B------:R-:W-:-:S09]  /*00a0*/  ISETP.GE.U32.AND P0, PT, R9, UR4, PT ;  /* 0x0000000409007c0c */ /* 0x000fd2000bf06070 */
[----:B------:R-:W0:Y:S08]  /*00b0*/  @!P1 LDC.64 R4, c[0x0][0x380] ;  /* 0x0000e000ff049b82 */ /* 0x000e300000000a00 */
[----:B------:R-:W1:Y:S01]  /*00c0*/  @!P0 LDC.64 R6, c[0x0][0x380] ;  /* 0x0000e000ff068b82 */ /* 0x000e620000000a00 */
[----:B0-----:R-:W-:-:S04]  /*00d0*/  @!P1 IMAD.WIDE.U32 R4, R3, 0x4, R4 ;  /* 0x0000000403049825 */ /* 0x001fc800078e0004 */
[----:B------:R-:W-:Y:S02]  /*00e0*/  IMAD.MOV.U32 R3, RZ, RZ, RZ ;  /* 0x000000ffff037224 */ /* 0x000fe400078e00ff */
[----:B-1----:R-:W-:-:S04]  /*00f0*/  @!P0 IMAD.WIDE.U32 R6, R9, 0x4, R6 ;  /* 0x0000000409068825 */ /* 0x002fc800078e0006 */
[----:B---3--:R-:W2:Y:S04]  /*0100*/  @!P1 LDG.E R3, desc[UR6][R4.64] ;  /* 0x0000000604039981 */ /* 0x008ea8000c1e1900 */
[----:B------:R-:W2:Y:S01]  /*0110*/  @!P0 LDG.E R6, desc[UR6][R6.64] ;  /* 0x0000000606068981 */ /* 0x000ea2000c1e1900 */
[----:B------:R-:W0:Y:S01]  /*0120*/  S2UR UR5, SR_CgaCtaId ;  /* 0x00000000000579c3 */ /* 0x000e220000008800 */
[----:B------:R-:W-:Y:S01]  /*0130*/  UMOV UR4, 0x400 ;  /* 0x0000040000047882 */ /* 0x000fe20000000000 */
[----:B------:R-:W-:-:S04]  /*0140*/  ISETP.GT.U32.AND P1, PT, R2, 0xff, PT ;  /* 0x000000ff0200780c */ /* 0x000fc80003f24070 */
[----:B------:R-:W-:Y:S01]  /*0150*/  ISETP.LT.U32.OR P1, PT, R10, 0x200, P1 ;  /* 0x000002000a00780c */ /* 0x000fe20000f21470 */
[----:B0-----:R-:W-:-:S06]  /*0160*/  ULEA UR4, UR5, UR4, 0x18 ;  /* 0x0000000405047291 */ /* 0x001fcc000f8ec0ff */
[C---:B------:R-:W-:Y:S01]  /*0170*/  LEA R8, R2.reuse, UR4, 0x2 ;  /* 0x0000000402087c11 */ /* 0x040fe2000f8e10ff */
[----:B--2---:R-:W-:Y:S01]  /*0180*/  @!P0 FADD R3, R3, R6 ;  /* 0x0000000603038221 */ /* 0x004fe20000000000 */
[----:B------:R-:W-:-:S04]  /*0190*/  ISETP.GT.U32.AND P0, PT, R2, 0x7f, PT ;  /* 0x0000007f0200780c */ /* 0x000fc80003f04070 */
[----:B------:R-:W-:Y:S01]  /*01a0*/  STS [R8], R3 ;  /* 0x0000000308007388 */ /* 0x000fe20000000800 */
[----:B------:R-:W-:Y:S01]  /*01b0*/  BAR.SYNC.DEFER_BLOCKING 0x0 ;  /* 0x0000000000007b1d */ /* 0x000fe20000010000 */
[----:B------:R-:W-:-:S05]  /*01c0*/  ISETP.LT.U32.OR P0, PT, R10, 0x100, P0 ;  /* 0x000001000a00780c */ /* 0x000fca0000701470 */
[----:B------:R-:W-:Y:S04]  /*01d0*/  @!P1 LDS R4, [R8+0x400] ;  /* 0x0004000008049984 */ /* 0x000fe80000000800 */
[----:B------:R-:W0:Y:S02]  /*01e0*/  @!P1 LDS R5, [R8] ;  /* 0x0000000008059984 */ /* 0x000e240000000800 */
[----:B0-----:R-:W-:-:S05]  /*01f0*/  @!P1 FADD R5, R4, R5 ;  /* 0x0000000504059221 */ /* 0x001fca0000000000 */
[----:B------:R-:W-:Y:S01]  /*0200*/  @!P1 STS [R8], R5 ;  /* 0x0000000508009388 */ /* 0x000fe20000000800 */
[----:B------:R-:W-:Y:S01]  /*0210*/  BAR.SYNC.DEFER_BLOCKING 0x0 ;  /* 0x0000000000007b1d */ /* 0x000fe20000010000 */
[----:B------:R-:W-:-:S04]  /*0220*/  ISETP.GT.U32.AND P1, PT, R2, 0x3f, PT ;  /* 0x0000003f0200780c */ /* 0x000fc80003f24070 */
[----:B------:R-:W-:Y:S01]  /*0230*/  ISETP.LT.U32.OR P1, PT, R10, 0x80, P1 ;  /* 0x000000800a00780c */ /* 0x000fe20000f21470 */
[----:B------:R-:W-:Y:S04]  /*0240*/  @!P0 LDS R4, [R8+0x200] ;  /* 0x0002000008048984 */ /* 0x000fe80000000800 */
[----:B------:R-:W0:Y:S02]  /*0250*/  @!P0 LDS R7, [R8] ;  /* 0x0000000008078984 */ /* 0x000e240000000800 */
[----:B0-----:R-:W-:-:S05]  /*0260*/  @!P0 FADD R7, R4, R7 ;  /* 0x0000000704078221 */ /* 0x001fca0000000000 */
[----:B------:R-:W-:Y:S01]  /*0270*/  @!P0 STS [R8], R7 ;  /* 0x0000000708008388 */ /* 0x000fe20000000800 */
[----:B------:R-:W-:Y:S01]  /*0280*/  BAR.SYNC.DEFER_BLOCKING 0x0 ;  /* 0x0000000000007b1d */ /* 0x000fe20000010000 */
[----:B------:R-:W-:-:S05]  /*0290*/  ISETP.GT.U32.AND P0, PT, R2, 0x1f, PT ;  /* 0x0000001f0200780c */ /* 0x000fca0003f04070 */
[----:B------:R-:W-:Y:S04]  /*02a0*/  @!P1 LDS R3, [R8+0x100] ;  /* 0x0001000008039984 */ /* 0x000fe80000000800 */
[----:B------:R-:W0:Y:S02]  /*02b0*/  @!P1 LDS R4, [R8] ;  /* 0x0000000008049984 */ /* 0x000e240000000800 */
[----:B0-----:R-:W-:-:S05]  /*02c0*/  @!P1 FADD R3, R3, R4 ;  /* 0x0000000403039221 */ /* 0x001fca0000000000 */
[----:B------:R0:W-:Y:S01]  /*02d0*/  @!P1 STS [R8], R3 ;  /* 0x0000000308009388 */ /* 0x0001e20000000800 */
[----:B------:R-:W-:Y:S06]  /*02e0*/  BAR.SYNC.DEFER_BLOCKING 0x0 ;  /* 0x0000000000007b1d */ /* 0x000fec0000010000 */
[----:B------:R-:W-:Y:S05]  /*02f0*/  @P0 EXIT ;  /* 0x000000000000094d */ /* 0x000fea0003800000 */
[----:B------:R-:W-:-:S13]  /*0300*/  ISETP.GE.U32.AND P0, PT, R10, 0x40, PT ;  /* 0x000000400a00780c */ /* 0x000fda0003f06070 */
[----:B0-----:R-:W-:Y:S04]  /*0310*/  @P0 LDS R3, [R8+0x80] ;  /* 0x0000800008030984 */ /* 0x001fe80000000800 */
[----:B------:R-:W0:Y:S02]  /*0320*/  @P0 LDS R4, [R8] ;  /* 0x0000000008040984 */ /* 0x000e240000000800 */
[----:B0-----:R-:W-:Y:S01]  /*0330*/  @P0 FADD R3, R3, R4 ;  /* 0x0000000403030221 */ /* 0x001fe20000000000 */
[----:B------:R-:W-:Y:S06]  /*0340*/  @P0 BRA `(.L_x_0) ;  /* 0x00000000000c0947 */ /* 0x000fec0003800000 */
[----:B------:R-:W-:-:S13]  /*0350*/  ISETP.GE.U32.AND P0, PT, R10, 0x20, PT ;  /* 0x000000200a00780c */ /* 0x000fda0003f06070 */
[----:B------:R-:W-:Y:S05]  /*0360*/  @!P0 BRA `(.L_x_1) ;  /* 0x0000000000148947 */ /* 0x000fea0003800000 */
[----:B------:R0:W1:Y:S02]  /*0370*/  LDS R3, [R8] ;  /* 0x0000000008037984 */ /* 0x0000640000000800 */
.L_x_0:
[----:B------:R-:W1:Y:S02]  /*0380*/  LDS R4, [R8+0x40] ;  /* 0x0000400008047984 */ /* 0x000e640000000800 */
[----:B-1----:R-:W-:-:S05]  /*0390*/  FADD R3, R4, R3 ;  /* 0x0000000304037221 */ /* 0x002fca0000000000 */
[----:B------:R2:W-:Y:S01]  /*03a0*/  STS [R8], R3 ;  /* 0x0000000308007388 */ /* 0x0005e20000000800 */
[----:B------:R-:W-:Y:S05]  /*03b0*/  BRA `(.L_x_2) ;  /* 0x00000000000c7947 */ /* 0x000fea0003800000 */
.L_x_1:
[----:B------:R-:W-:-:S13]  /*03c0*/  ISETP.GE.U32.AND P0, PT, R10, 0x10, PT ;  /* 0x000000100a00780c */ /* 0x000fda0003f06070 */
[----:B------:R-:W-:Y:S05]  /*03d0*/  @!P0 BRA `(.L_x_3) ;  /* 0x0000000000108947 */ /* 0x000fea0003800000 */
[----:B------:R0:W1:Y:S02]  /*03e0*/  LDS R3, [R8] ;  /* 0x0000000008037984 */ /* 0x0000640000000800 */
.L_x_2:
[----:B------:R-:W1:Y:S02]  /*03f0*/  LDS R4, [R8+0x20] ;  /* 0x0000200008047984 */ /* 0x000e640000000800 */
[----:B-12---:R-:W-:Y:S01]  /*0400*/  FADD R3, R4, R3 ;  /* 0x0000000304037221 */ /* 0x006fe20000000000 */
[----:B------:R-:W-:Y:S06]  /*0410*/  BRA `(.L_x_4) ;  /* 0x00000000000c7947 */ /* 0x000fec0003800000 */
.L_x_3:
[----:B------:R-:W-:-:S13]  /*0420*/  ISETP.GE.U32.AND P0, PT, R10, 0x8, PT ;  /* 0x000000080a00780c */ /* 0x000fda0003f06070 */
[----:B------:R-:W-:Y:S05]  /*0430*/  @!P0 BRA `(.L_x_5) ;  /* 0x0000000000108947 */ /* 0x000fea0003800000 */
[----:B------:R0:W1:Y:S02]  /*0440*/  LDS R3, [R8] ;  /* 0x0000000008037984 */ /* 0x0000640000000800 */
.L_x_4:
[----:B------:R-:W1:Y:S02]  /*0450*/  LDS R4, [R8+0x10] ;  /* 0x0000100008047984 */ /* 0x000e640000000800 */
[----:B-1----:R-:W-:Y:S01]  /*0460*/  FADD R3, R4, R3 ;  /* 0x0000000304037221 */ /* 0x002fe20000000000 */
[----:B------:R-:W-:Y:S06]  /*0470*/  BRA `(.L_x_6) ;  /* 0x00000000000c7947 */ /* 0x000fec0003800000 */
.L_x_5:
[----:B------:R-:W-:-:S13]  /*0480*/  ISETP.GE.U32.AND P0, PT, R10, 0x4, PT ;  /* 0x000000040a00780c */ /* 0x000fda0003f06070 */
[----:B------:R-:W-:Y:S05]  /*0490*/  @!P0 BRA `(.L_x_7) ;  /* 0x0000000000108947 */ /* 0x000fea0003800000 */
[----:B------:R0:W1:Y:S02]  /*04a0*/  LDS R3, [R8] ;  /* 0x0000000008037984 */ /* 0x0000640000000800 */
.L_x_6:
[----:B------:R-:W1:Y:S02]  /*04b0*/  LDS R4, [R8+0x8] ;  /* 0x0000080008047984 */ /* 0x000e640000000800 */
[----:B-1----:R-:W-:Y:S01]  /*04c0*/  FADD R3, R4, R3 ;  /* 0x0000000304037221 */ /* 0x002fe20000000000 */
[----:B------:R-:W-:Y:S06]  /*04d0*/  BRA `(.L_x_8) ;  /* 0x00000000000c7947 */ /* 0x000fec0003800000 */
.L_x_7:
[----:B------:R-:W-:-:S13]  /*04e0*/  ISETP.GE.U32.AND P0, PT, R10, 0x2, PT ;  /* 0x000000020a00780c */ /* 0x000fda0003f06070 */
[----:B------:R-:W-:Y:S05]  /*04f0*/  @!P0 BRA `(.L_x_9) ;  /* 0x0000000000108947 */ /* 0x000fea0003800000 */
[----:B------:R0:W1:Y:S02]  /*0500*/  LDS R3, [R8] ;  /* 0x0000000008037984 */ /* 0x0000640000000800 */
.L_x_8:
[----:B------:R-:W1:Y:S02]  /*0510*/  LDS R4, [R8+0x4] ;  /* 0x0000040008047984 */ /* 0x000e640000000800 */
[----:B-1----:R-:W-:-:S05]  /*0520*/  FADD R3, R4, R3 ;  /* 0x0000000304037221 */ /* 0x002fca0000000000 */
[----:B------:R1:W-:Y:S02]  /*0530*/  STS [R8], R3 ;  /* 0x0000000308007388 */ /* 0x0003e40000000800 */
.L_x_9:
[----:B------:R-:W-:-:S13]  /*0540*/  ISETP.NE.AND P0, PT, R2, RZ, PT ;  /* 0x000000ff0200720c */ /* 0x000fda0003f05270 */
[----:B------:R-:W-:Y:S05]  /*0550*/  @P0 EXIT ;  /* 0x000000000000094d */ /* 0x000fea0003800000 */
[----:B------:R-:W2:Y:S01]  /*0560*/  LDS R5, [UR4] ;  /* 0x00000004ff057984 */ /* 0x000ea20008000800 */
[----:B-1----:R-:W1:Y:S02]  /*0570*/  LDC.64 R2, c[0x0][0x388] ;  /* 0x0000e200ff027b82 */ /* 0x002e640000000a00 */
[----:B-1----:R-:W-:-:S05]  /*0580*/  IMAD.WIDE.U32 R2, R0, 0x4, R2 ;  /* 0x0000000400027825 */ /* 0x002fca00078e0002 */
[----:B--2---:R-:W-:Y:S01]  /*0590*/  STG.E desc[UR6][R2.64], R5 ;  /* 0x0000000502007986 */ /* 0x004fe2000c101906 */
[----:B------:R-:W-:Y:S05]  /*05a0*/  EXIT ;  /* 0x000000000000794d */ /* 0x000fea0003800000 */
.L_x_10:
[----:B------:R-:W-:-:S00]  /*05b0*/  BRA `(.L_x_10) ;  /* 0xfffffffc00fc7947 */ /* 0x000fc0000383ffff */
[----:B------:R-:W-:-:S00]  /*05c0*/  NOP ;  /* 0x0000000000007918 */ /* 0x000fc00000000000 */
        /* <DEDUP_REMOVED lines=11> */
.L_x_11:


//--------------------- .nv.shared._Z10reduce_sumPKfPfj --------------------------
	.section	.nv.shared._Z10reduce_sumPKfPfj,"aw",@nobits
	.sectionflags	@""
	.align	16
	.zero		1024


//--------------------- .nv.shared.reserved.0     --------------------------
	.section	.nv.shared.reserved.0,"aw",@nobits
	.weak		__nv_reservedSMEM_offset_0_alias
	.size		__nv_reservedSMEM_offset_0_alias, 0, 64
	.other		__nv_reservedSMEM_offset_0_alias,@"STO_CUDA_RESERVED_SHARED STV_DEFAULT"
__nv_reservedSMEM_offset_0_alias:
	.zero		0
	.zero		64


//--------------------- .nv.constant0._Z10reduce_sumPKfPfj --------------------------
	.section	.nv.constant0._Z10reduce_sumPKfPfj,"a",@progbits
	.sectionflags	@""
	.align	4
.nv.constant0._Z10reduce_sumPKfPfj:
	.zero		916


//--------------------- SYMBOLS --------------------------

	.type		.nv.reservedSmem.offset0,@object
	.size		.nv.reservedSmem.offset0,0x4
	.type		.nv.reservedSmem.cap,@object
	.size		.nv.reservedSmem.cap,0x4
